	.headerflags	@"EF_CUDA_TEXMODE_UNIFIED EF_CUDA_64BIT_ADDRESS EF_CUDA_SM80 EF_CUDA_VIRTUAL_SM(EF_CUDA_SM80)"
	.elftype	@"ET_EXEC"


//--------------------- .nv.info                  --------------------------
	.section	.nv.info,"",@"SHT_CUDA_INFO"
	.align	4


	//----- nvinfo : EIATTR_REGCOUNT
	.align		4
        /*0000*/ 	.byte	0x04, 0x2f
        /*0002*/ 	.short	(.L_1 - .L_0)
	.align		4
.L_0:
        /*0004*/ 	.word	index@(candidate2)
        /*0008*/ 	.word	0x00000063


	//----- nvinfo : EIATTR_MAX_STACK_SIZE
	.align		4
.L_1:
        /*000c*/ 	.byte	0x04, 0x23
        /*000e*/ 	.short	(.L_3 - .L_2)
	.align		4
.L_2:
        /*0010*/ 	.word	index@(candidate2)
        /*0014*/ 	.word	0x00000000


	//----- nvinfo : EIATTR_MIN_STACK_SIZE
	.align		4
.L_3:
        /*0018*/ 	.byte	0x04, 0x12
        /*001a*/ 	.short	(.L_5 - .L_4)
	.align		4
.L_4:
        /*001c*/ 	.word	index@(candidate2)
        /*0020*/ 	.word	0x00000000


	//----- nvinfo : EIATTR_FRAME_SIZE
	.align		4
.L_5:
        /*0024*/ 	.byte	0x04, 0x11
        /*0026*/ 	.short	(.L_7 - .L_6)
	.align		4
.L_6:
        /*0028*/ 	.word	index@(candidate2)
        /*002c*/ 	.word	0x00000000
.L_7:


//--------------------- .nv.info.candidate2       --------------------------
	.section	.nv.info.candidate2,"",@"SHT_CUDA_INFO"
	.align	4


	//----- nvinfo : EIATTR_CUDA_API_VERSION
	.align		4
        /*0000*/ 	.byte	0x04, 0x37
        /*0002*/ 	.short	(.L_9 - .L_8)
.L_8:
        /*0004*/ 	.word	0x00000075


	//----- nvinfo : EIATTR_SW2861232_WAR
	.align		4
.L_9:
        /*0008*/ 	.byte	0x01, 0x35
	.zero		2


	//----- nvinfo : EIATTR_PARAM_CBANK
	.align		4
        /*000c*/ 	.byte	0x04, 0x0a
        /*000e*/ 	.short	(.L_11 - .L_10)
	.align		4
.L_10:
        /*0010*/ 	.word	index@(.nv.constant0.candidate2)
        /*0014*/ 	.short	0x0160
        /*0016*/ 	.short	0x0018


	//----- nvinfo : EIATTR_CBANK_PARAM_SIZE
	.align		4
.L_11:
        /*0018*/ 	.byte	0x03, 0x19
        /*001a*/ 	.short	0x0018


	//----- nvinfo : EIATTR_KPARAM_INFO
	.align		4
        /*001c*/ 	.byte	0x04, 0x17
        /*001e*/ 	.short	(.L_13 - .L_12)
.L_12:
        /*0020*/ 	.word	0x00000000
        /*0024*/ 	.short	0x0002
        /*0026*/ 	.short	0x0010
        /*0028*/ 	.byte	0x00, 0xf0, 0x21, 0x00


	//----- nvinfo : EIATTR_KPARAM_INFO
	.align		4
.L_13:
        /*002c*/ 	.byte	0x04, 0x17
        /*002e*/ 	.short	(.L_15 - .L_14)
.L_14:
        /*0030*/ 	.word	0x00000000
        /*0034*/ 	.short	0x0001
        /*0036*/ 	.short	0x0008
        /*0038*/ 	.byte	0x00, 0xf0, 0x21, 0x00


	//----- nvinfo : EIATTR_KPARAM_INFO
	.align		4
.L_15:
        /*003c*/ 	.byte	0x04, 0x17
        /*003e*/ 	.short	(.L_17 - .L_16)
.L_16:
        /*0040*/ 	.word	0x00000000
        /*0044*/ 	.short	0x0000
        /*0046*/ 	.short	0x0000
        /*0048*/ 	.byte	0x00, 0xf0, 0x21, 0x00


	//----- nvinfo : EIATTR_MAXREG_COUNT
	.align		4
.L_17:
        /*004c*/ 	.byte	0x03, 0x1b
        /*004e*/ 	.short	0x0080


	//----- nvinfo : EIATTR_EXIT_INSTR_OFFSETS
	.align		4
        /*0050*/ 	.byte	0x04, 0x1c
        /*0052*/ 	.short	(.L_19 - .L_18)


	//   ....[0]....
.L_18:
        /*0054*/ 	.word	0x00001d10


	//----- nvinfo : EIATTR_MAX_THREADS
	.align		4
.L_19:
        /*0058*/ 	.byte	0x04, 0x05
        /*005a*/ 	.short	(.L_21 - .L_20)
.L_20:
        /*005c*/ 	.word	0x000001c0
        /*0060*/ 	.word	0x00000001
        /*0064*/ 	.word	0x00000001
.L_21:


//--------------------- .nv.rel.action            --------------------------
	.section	.nv.rel.action,"",@"SHT_CUDA_RELOCINFO"
	.align	8
	.sectionentsize	8
        /*0000*/ 	.byte	0x4b, 0x00, 0x00, 0x00, 0x00, 0x00, 0x00, 0x00, 0x00, 0x02, 0x02, 0x08, 0x10, 0x0a, 0x2f, 0x22
        /* <DEDUP_REMOVED lines=13> */


//--------------------- .nv.constant0.candidate2  --------------------------
	.section	.nv.constant0.candidate2,"a",@progbits
	.align	4
.nv.constant0.candidate2:
	.zero		376


//--------------------- .text.candidate2          --------------------------
	.section	.text.candidate2,"ax",@progbits
	.sectionflags	@"SHF_BARRIERS=1"
	.sectioninfo	@"SHI_REGISTERS=99"
	.align	128
        .global         candidate2
        .type           candidate2,@function
        .size           candidate2,(.L_x_5 - candidate2)
        .other          candidate2,@"STO_CUDA_ENTRY STV_DEFAULT"
candidate2:
.text.candidate2:
[----:B------:R-:W-:-:S02]  /*0000*/  MOV R1, c[0x0][0x28] ;  /* 0x00000a0000017a02 */ /* 0x000fc40000000f00 */
[----:B------:R-:W0:Y:S01]  /*0010*/  S2R R5, SR_TID.X ;  /* 0x0000000000057919 */ /* 0x000e220000002100 */
[----:B------:R-:W-:Y:S01]  /*0020*/  HFMA2.MMA R4, -RZ, RZ, 0, 0 ;  /* 0x00000000ff047435 */ /* 0x000fe200000001ff */
[----:B------:R-:W-:Y:S01]  /*0030*/  CS2R R82, SRZ ;  /* 0x0000000000527805 */ /* 0x000fe2000001ff00 */
[----:B------:R-:W-:Y:S01]  /*0040*/  HFMA2.MMA R87, -RZ, RZ, 0, 0 ;  /* 0x00000000ff577435 */ /* 0x000fe200000001ff */
[----:B------:R-:W1:Y:S01]  /*0050*/  S2R R7, SR_CTAID.X ;  /* 0x0000000000077919 */ /* 0x000e620000002500 */
[----:B------:R-:W-:Y:S01]  /*0060*/  CS2R R80, SRZ ;  /* 0x0000000000507805 */ /* 0x000fe2000001ff00 */
[----:B------:R-:W-:Y:S01]  /*0070*/  MOV R93, RZ ;  /* 0x000000ff005d7202 */ /* 0x000fe20000000f00 */
[----:B------:R-:W-:Y:S01]  /*0080*/  CS2R R90, SRZ ;  /* 0x00000000005a7805 */ /* 0x000fe2000001ff00 */
        /* <DEDUP_REMOVED lines=16> */
[----:B0-----:R-:W-:Y:S01]  /*0190*/  IMAD.HI R86, R5, -0x6db6db6d, R4 ;  /* 0x9249249305567827 */ /* 0x001fe200078e0204 */
[----:B------:R-:W-:Y:S01]  /*01a0*/  CS2R R48, SRZ ;  /* 0x0000000000307805 */ /* 0x000fe2000001ff00 */
[----:B------:R-:W-:Y:S01]  /*01b0*/  CS2R R46, SRZ ;  /* 0x00000000002e7805 */ /* 0x000fe2000001ff00 */
[----:B------:R-:W-:Y:S01]  /*01c0*/  CS2R R44, SRZ ;  /* 0x00000000002c7805 */ /* 0x000fe2000001ff00 */
[----:B------:R-:W-:Y:S01]  /*01d0*/  MOV R27, RZ ;  /* 0x000000ff001b7202 */ /* 0x000fe20000000f00 */
[----:B------:R-:W-:Y:S01]  /*01e0*/  CS2R R8, SRZ ;  /* 0x0000000000087805 */ /* 0x000fe2000001ff00 */
[----:B------:R-:W-:Y:S01]  /*01f0*/  SHF.R.U32.HI R3, RZ, 0x1f, R86 ;  /* 0x0000001fff037819 */ /* 0x000fe20000011656 */
[----:B------:R-:W-:Y:S01]  /*0200*/  CS2R R10, SRZ ;  /* 0x00000000000a7805 */ /* 0x000fe2000001ff00 */
[----:B------:R-:W-:Y:S01]  /*0210*/  CS2R R12, SRZ ;  /* 0x00000000000c7805 */ /* 0x000fe2000001ff00 */
[----:B------:R-:W-:Y:S01]  /*0220*/  CS2R R14, SRZ ;  /* 0x00000000000e7805 */ /* 0x000fe2000001ff00 */
[CC--:B------:R-:W-:Y:S01]  /*0230*/  LEA.HI.SX32 R85, R86.reuse, R3.reuse, 0x1a ;  /* 0x0000000356557211 */ /* 0x0c0fe200078fd2ff */
[----:B------:R-:W-:Y:S01]  /*0240*/  CS2R R16, SRZ ;  /* 0x0000000000107805 */ /* 0x000fe2000001ff00 */
[----:B------:R-:W-:Y:S01]  /*0250*/  LEA.HI.SX32 R86, R86, R3, 0x1b ;  /* 0x0000000356567211 */ /* 0x000fe200078fdaff */
[----:B------:R-:W-:Y:S01]  /*0260*/  CS2R R18, SRZ ;  /* 0x0000000000127805 */ /* 0x000fe2000001ff00 */
[----:B------:R-:W-:Y:S01]  /*0270*/  CS2R R2, SRZ ;  /* 0x0000000000027805 */ /* 0x000fe2000001ff00 */
[--C-:B------:R-:W-:Y:S01]  /*0280*/  IMAD R0, R85, -0x70, R5.reuse ;  /* 0xffffff9055007824 */ /* 0x100fe200078e0205 */
[----:B------:R-:W-:Y:S01]  /*0290*/  MOV R4, RZ ;  /* 0x000000ff00047202 */ /* 0x000fe20000000f00 */
[----:B------:R-:W-:Y:S01]  /*02a0*/  IMAD R84, R86, -0x38, R5 ;  /* 0xffffffc856547824 */ /* 0x000fe200078e0205 */
[----:B------:R-:W-:Y:S01]  /*02b0*/  ULDC.64 UR4, c[0x0][0x118] ;  /* 0x0000460000047ab9 */ /* 0x000fe20000000a00 */
[----:B-1----:R-:W-:-:S02]  /*02c0*/  IMAD R0, R7, 0x70, R0 ;  /* 0x0000007007007824 */ /* 0x002fc400078e0200 */
[----:B------:R-:W-:Y:S02]  /*02d0*/  CS2R R6, SRZ ;  /* 0x0000000000067805 */ /* 0x000fe4000001ff00 */
[----:B------:R-:W-:Y:S01]  /*02e0*/  IMAD R85, R85, 0xc40, R0 ;  /* 0x00000c4055557824 */ /* 0x000fe200078e0200 */
[----:B------:R-:W-:-:S02]  /*02f0*/  HFMA2.MMA R0, -RZ, RZ, 0, 0 ;  /* 0x00000000ff007435 */ /* 0x000fc400000001ff */
.L_x_3:
[----:B------:R-:W0:Y:S01]  /*0300*/  S2R R39, SR_TID.X ;  /* 0x0000000000277919 */ /* 0x000e220000002100 */
[----:B------:R-:W-:Y:S01]  /*0310*/  MOV R20, 0x4 ;  /* 0x0000000400147802 */ /* 0x000fe20000000f00 */
[----:B------:R-:W-:Y:S02]  /*0320*/  IMAD R25, R82, 0xc400, R85 ;  /* 0x0000c40052197824 */ /* 0x000fe400078e0255 */
[----:B------:R-:W-:Y:S06]  /*0330*/  BAR.SYNC 0x0 ;  /* 0x0000000000007b1d */ /* 0x000fec0000000000 */
[----:B------:R-:W-:-:S05]  /*0340*/  IMAD.WIDE R24, R25, R20, c[0x0][0x160] ;  /* 0x0000580019187625 */ /* 0x000fca00078e0214 */
[----:B------:R-:W2:Y:S04]  /*0350*/  LDG.E.CONSTANT R26, [R24.64+0x18800] ;  /* 0x01880004181a7981 */ /* 0x000ea8000c1e9900 */
[----:B------:R-:W3:Y:S01]  /*0360*/  LDG.E.CONSTANT R28, [R24.64+0x24c00] ;  /* 0x024c0004181c7981 */ /* 0x000ee2000c1e9900 */
[----:B0-----:R-:W-:Y:S02]  /*0370*/  SHF.R.U32.HI R5, RZ, 0x4, R39 ;  /* 0x00000004ff057819 */ /* 0x001fe40000011627 */
[----:B------:R-:W-:Y:S02]  /*0380*/  LOP3.LUT R21, R39, 0xf, RZ, 0xc0, !PT ;  /* 0x0000000f27157812 */ /* 0x000fe400078ec0ff */
[----:B------:R-:W-:Y:S02]  /*0390*/  SHF.L.U32 R22, R5, 0x6, RZ ;  /* 0x0000000605167819 */ /* 0x000fe400000006ff */
[----:B------:R-:W-:Y:S01]  /*03a0*/  ISETP.GT.AND P0, PT, R39, 0x3f, PT ;  /* 0x0000003f2700780c */ /* 0x000fe20003f04270 */
[----:B------:R-:W4:Y:S01]  /*03b0*/  LDG.E.CONSTANT R5, [R24.64] ;  /* 0x0000000418057981 */ /* 0x000f22000c1e9900 */
[----:B------:R-:W-:-:S04]  /*03c0*/  LOP3.LUT R21, R22, 0xffffffc0, R21, 0xe2, !PT ;  /* 0xffffffc016157812 */ /* 0x000fc800078ee215 */
[----:B------:R-:W-:-:S05]  /*03d0*/  LEA R21, R82, R21, 0x4 ;  /* 0x0000001552157211 */ /* 0x000fca00078e20ff */
[----:B------:R-:W-:Y:S02]  /*03e0*/  IMAD.WIDE R22, R21, R20, c[0x0][0x168] ;  /* 0x00005a0015167625 */ /* 0x000fe400078e0214 */
[----:B------:R-:W5:Y:S04]  /*03f0*/  LDG.E.CONSTANT R21, [R24.64+0xc400] ;  /* 0x00c4000418157981 */ /* 0x000f68000c1e9900 */
[----:B------:R-:W5:Y:S04]  /*0400*/  LDG.E.CONSTANT R29, [R22.64] ;  /* 0x00000004161d7981 */ /* 0x000f68000c1e9900 */
[----:B------:R-:W5:Y:S04]  /*0410*/  LDG.E.CONSTANT R30, [R22.64+0x1c00] ;  /* 0x001c0004161e7981 */ /* 0x000f68000c1e9900 */
[----:B------:R-:W5:Y:S04]  /*0420*/  LDG.E.CONSTANT R31, [R22.64+0x3800] ;  /* 0x00380004161f7981 */ /* 0x000f68000c1e9900 */
[----:B------:R-:W5:Y:S04]  /*0430*/  LDG.E.CONSTANT R32, [R22.64+0x5400] ;  /* 0x0054000416207981 */ /* 0x000f68000c1e9900 */
[----:B------:R-:W5:Y:S04]  /*0440*/  LDG.E.CONSTANT R33, [R22.64+0x7000] ;  /* 0x0070000416217981 */ /* 0x000f68000c1e9900 */
[----:B------:R-:W5:Y:S04]  /*0450*/  LDG.E.CONSTANT R34, [R22.64+0x8c00] ;  /* 0x008c000416227981 */ /* 0x000f68000c1e9900 */
[----:B------:R-:W5:Y:S04]  /*0460*/  LDG.E.CONSTANT R35, [R22.64+0xa800] ;  /* 0x00a8000416237981 */ /* 0x000f68000c1e9900 */
[----:B------:R-:W5:Y:S04]  /*0470*/  LDG.E.CONSTANT R36, [R22.64+0xc400] ;  /* 0x00c4000416247981 */ /* 0x000f68000c1e9900 */
[----:B------:R-:W5:Y:S04]  /*0480*/  LDG.E.CONSTANT R37, [R22.64+0xe000] ;  /* 0x00e0000416257981 */ /* 0x000f68000c1e9900 */
[----:B------:R-:W5:Y:S01]  /*0490*/  @!P0 LDG.E.CONSTANT R38, [R22.64+0xfc00] ;  /* 0x00fc000416268981 */ /* 0x000f62000c1e9900 */
[----:B------:R-:W-:-:S04]  /*04a0*/  IADD3 R82, R82, 0x1, RZ ;  /* 0x0000000152527810 */ /* 0x000fc80007ffe0ff */
[----:B------:R-:W-:Y:S01]  /*04b0*/  ISETP.GE.U32.AND P1, PT, R82, 0x4, PT ;  /* 0x000000045200780c */ /* 0x000fe20003f26070 */
[----:B--2---:R-:W-:Y:S04]  /*04c0*/  STS [R39.X4+0xe00], R26 ;  /* 0x000e001a27007388 */ /* 0x004fe80000004800 */
[----:B---3--:R-:W-:Y:S04]  /*04d0*/  STS [R39.X4+0x1500], R28 ;  /* 0x0015001c27007388 */ /* 0x008fe80000004800 */
[----:B----4-:R0:W-:Y:S04]  /*04e0*/  STS [R39.X4], R5 ;  /* 0x0000000527007388 */ /* 0x0101e80000004800 */
[----:B-----5:R-:W-:Y:S04]  /*04f0*/  STS [R39.X4+0x700], R21 ;  /* 0x0007001527007388 */ /* 0x020fe80000004800 */
[----:B------:R-:W-:Y:S04]  /*0500*/  STS [R39.X4+0x1c00], R29 ;  /* 0x001c001d27007388 */ /* 0x000fe80000004800 */
        /* <DEDUP_REMOVED lines=8> */
[----:B------:R-:W-:Y:S01]  /*0590*/  @!P0 STS [R39.X4+0x5b00], R38 ;  /* 0x005b002627008388 */ /* 0x000fe20000004800 */
[----:B0-----:R-:W-:-:S03]  /*05a0*/  MOV R5, RZ ;  /* 0x000000ff00057202 */ /* 0x001fc60000000f00 */
[----:B------:R-:W-:Y:S06]  /*05b0*/  BAR.SYNC 0x0 ;  /* 0x0000000000007b1d */ /* 0x000fec0000000000 */
.L_x_1:
[----:B------:R-:W-:Y:S01]  /*05c0*/  LEA R92, R86, R5, 0x7 ;  /* 0x00000005565c7211 */ /* 0x000fe200078e38ff */
[C---:B------:R-:W-:Y:S01]  /*05d0*/  IMAD R95, R5.reuse, 0x1c0, R84 ;  /* 0x000001c0055f7824 */ /* 0x040fe200078e0254 */
[----:B------:R-:W-:Y:S02]  /*05e0*/  IADD3 R5, R5, 0x1, RZ ;  /* 0x0000000105057810 */ /* 0x000fe40007ffe0ff */
[----:B------:R-:W-:Y:S02]  /*05f0*/  SHF.L.U32 R92, R92, 0x2, RZ ;  /* 0x000000025c5c7819 */ /* 0x000fe400000006ff */
[----:B------:R-:W-:Y:S01]  /*0600*/  LDS R25, [R95.X4] ;  /* 0x000000005f197984 */ /* 0x000fe20000004800 */
[----:B------:R-:W-:-:S03]  /*0610*/  ISETP.NE.AND P0, PT, R5, 0x4, PT ;  /* 0x000000040500780c */ /* 0x000fc60003f05270 */
[----:B------:R-:W-:Y:S04]  /*0620*/  LDS R22, [R95.X4+0xe0] ;  /* 0x0000e0005f167984 */ /* 0x000fe80000004800 */
[----:B------:R-:W0:Y:S04]  /*0630*/  LDS.128 R40, [R92.X4+0x1c40] ;  /* 0x001c40005c287984 */ /* 0x000e280000004c00 */
[----:B------:R-:W1:Y:S04]  /*0640*/  LDS.128 R28, [R92.X4+0x1c80] ;  /* 0x001c80005c1c7984 */ /* 0x000e680000004c00 */
[----:B------:R-:W2:Y:S04]  /*0650*/  LDS.128 R36, [R92.X4+0x1c00] ;  /* 0x001c00005c247984 */ /* 0x000ea80000004c00 */
[----:B------:R-:W3:Y:S04]  /*0660*/  LDS.128 R32, [R92.X4+0x1cc0] ;  /* 0x001cc0005c207984 */ /* 0x000ee80000004c00 */
[----:B------:R-:W4:Y:S04]  /*0670*/  LDS R26, [R95.X4+0x1c0] ;  /* 0x0001c0005f1a7984 */ /* 0x000f280000004800 */
[----:B------:R-:W5:Y:S04]  /*0680*/  LDS R24, [R95.X4+0x2a0] ;  /* 0x0002a0005f187984 */ /* 0x000f680000004800 */
[----:B------:R-:W5:Y:S04]  /*0690*/  LDS R23, [R95.X4+0x380] ;  /* 0x000380005f177984 */ /* 0x000f680000004800 */
[----:B------:R-:W5:Y:S04]  /*06a0*/  LDS R21, [R95.X4+0x460] ;  /* 0x000460005f157984 */ /* 0x000f680000004800 */
[----:B------:R-:W5:Y:S04]  /*06b0*/  LDS R96, [R95.X4+0x540] ;  /* 0x000540005f607984 */ /* 0x000f680000004800 */
[----:B------:R-:W5:Y:S01]  /*06c0*/  LDS R94, [R95.X4+0x620] ;  /* 0x000620005f5e7984 */ /* 0x000f620000004800 */
[----:B0-----:R-:W-:-:S02]  /*06d0*/  FFMA R2, R25, R40, R2 ;  /* 0x0000002819027223 */ /* 0x001fc40000000002 */
[----:B------:R-:W-:Y:S02]  /*06e0*/  FFMA R0, R40, R22, R0 ;  /* 0x0000001628007223 */ /* 0x000fe40000000000 */
[CC--:B-1----:R-:W-:Y:S02]  /*06f0*/  FFMA R19, R25.reuse, R28.reuse, R19 ;  /* 0x0000001c19137223 */ /* 0x0c2fe40000000013 */
[----:B------:R-:W-:Y:S02]  /*0700*/  FFMA R18, R22, R28, R18 ;  /* 0x0000001c16127223 */ /* 0x000fe40000000012 */
[C---:B--2---:R-:W-:Y:S02]  /*0710*/  FFMA R4, R36.reuse, R25, R4 ;  /* 0x0000001924047223 */ /* 0x044fe40000000004 */
[----:B------:R-:W-:Y:S02]  /*0720*/  FFMA R3, R36, R22, R3 ;  /* 0x0000001624037223 */ /* 0x000fe40000000003 */
[----:B---3--:R-:W-:-:S02]  /*0730*/  FFMA R17, R25, R32, R17 ;  /* 0x0000002019117223 */ /* 0x008fc40000000011 */
[----:B------:R-:W-:Y:S02]  /*0740*/  FFMA R13, R22, R32, R13 ;  /* 0x00000020160d7223 */ /* 0x000fe4000000000d */
[C---:B----4-:R-:W-:Y:S02]  /*0750*/  FFMA R2, R26.reuse, R41, R2 ;  /* 0x000000291a027223 */ /* 0x050fe40000000002 */
[----:B------:R-:W-:Y:S02]  /*0760*/  FFMA R19, R26, R29, R19 ;  /* 0x0000001d1a137223 */ /* 0x000fe40000000013 */
[C---:B-----5:R-:W-:Y:S02]  /*0770*/  FFMA R0, R24.reuse, R41, R0 ;  /* 0x0000002918007223 */ /* 0x060fe40000000000 */
[----:B------:R-:W-:Y:S02]  /*0780*/  FFMA R18, R24, R29, R18 ;  /* 0x0000001d18127223 */ /* 0x000fe40000000012 */
[----:B------:R-:W-:-:S02]  /*0790*/  FFMA R4, R26, R37, R4 ;  /* 0x000000251a047223 */ /* 0x000fc40000000004 */
[----:B------:R-:W-:Y:S02]  /*07a0*/  FFMA R3, R24, R37, R3 ;  /* 0x0000002518037223 */ /* 0x000fe40000000003 */
[-C--:B------:R-:W-:Y:S02]  /*07b0*/  FFMA R17, R26, R33.reuse, R17 ;  /* 0x000000211a117223 */ /* 0x080fe40000000011 */
[----:B------:R-:W-:Y:S02]  /*07c0*/  FFMA R13, R24, R33, R13 ;  /* 0x00000021180d7223 */ /* 0x000fe4000000000d */
[-C--:B------:R-:W-:Y:S02]  /*07d0*/  FFMA R2, R23, R42.reuse, R2 ;  /* 0x0000002a17027223 */ /* 0x080fe40000000002 */
        /* <DEDUP_REMOVED lines=9> */
[-C--:B------:R-:W-:Y:S01]  /*0870*/  FFMA R19, R96, R31.reuse, R19 ;  /* 0x0000001f60137223 */ /* 0x080fe20000000013 */
[----:B------:R-:W0:Y:S01]  /*0880*/  LDS.128 R40, [R92.X4+0x1d40] ;  /* 0x001d40005c287984 */ /* 0x000e220000004c00 */
[----:B------:R-:W-:Y:S02]  /*0890*/  FFMA R18, R94, R31, R18 ;  /* 0x0000001f5e127223 */ /* 0x000fe40000000012 */
[-C--:B------:R-:W-:Y:S01]  /*08a0*/  FFMA R4, R96, R39.reuse, R4 ;  /* 0x0000002760047223 */ /* 0x080fe20000000004 */
[----:B------:R-:W1:Y:S01]  /*08b0*/  LDS.128 R28, [R92.X4+0x1d80] ;  /* 0x001d80005c1c7984 */ /* 0x000e620000004c00 */
[----:B------:R-:W-:Y:S02]  /*08c0*/  FFMA R3, R94, R39, R3 ;  /* 0x000000275e037223 */ /* 0x000fe40000000003 */
[-C--:B------:R-:W-:Y:S01]  /*08d0*/  FFMA R17, R96, R35.reuse, R17 ;  /* 0x0000002360117223 */ /* 0x080fe20000000011 */
[----:B------:R-:W2:Y:S01]  /*08e0*/  LDS.128 R36, [R92.X4+0x1d00] ;  /* 0x001d00005c247984 */ /* 0x000ea20000004c00 */
[----:B------:R-:W-:-:S03]  /*08f0*/  FFMA R13, R94, R35, R13 ;  /* 0x000000235e0d7223 */ /* 0x000fc6000000000d */
[----:B------:R-:W3:Y:S01]  /*0900*/  LDS.128 R32, [R92.X4+0x1dc0] ;  /* 0x001dc0005c207984 */ /* 0x000ee20000004c00 */
[CC--:B0-----:R-:W-:Y:S02]  /*0910*/  FFMA R14, R25.reuse, R40.reuse, R14 ;  /* 0x00000028190e7223 */ /* 0x0c1fe4000000000e */
[C---:B------:R-:W-:Y:S02]  /*0920*/  FFMA R9, R22.reuse, R40, R9 ;  /* 0x0000002816097223 */ /* 0x040fe40000000009 */
[CC--:B-1----:R-:W-:Y:S02]  /*0930*/  FFMA R12, R25.reuse, R28.reuse, R12 ;  /* 0x0000001c190c7223 */ /* 0x0c2fe4000000000c */
[C---:B------:R-:W-:Y:S02]  /*0940*/  FFMA R11, R22.reuse, R28, R11 ;  /* 0x0000001c160b7223 */ /* 0x040fe4000000000b */
[-C--:B--2---:R-:W-:Y:S02]  /*0950*/  FFMA R16, R25, R36.reuse, R16 ;  /* 0x0000002419107223 */ /* 0x084fe40000000010 */
[----:B------:R-:W-:-:S02]  /*0960*/  FFMA R15, R22, R36, R15 ;  /* 0x00000024160f7223 */ /* 0x000fc4000000000f */
[-C--:B---3--:R-:W-:Y:S02]  /*0970*/  FFMA R10, R25, R32.reuse, R10 ;  /* 0x00000020190a7223 */ /* 0x088fe4000000000a */
[----:B------:R-:W-:Y:S02]  /*0980*/  FFMA R6, R22, R32, R6 ;  /* 0x0000002016067223 */ /* 0x000fe40000000006 */
[-C--:B------:R-:W-:Y:S02]  /*0990*/  FFMA R14, R26, R41.reuse, R14 ;  /* 0x000000291a0e7223 */ /* 0x080fe4000000000e */
[----:B------:R-:W-:Y:S02]  /*09a0*/  FFMA R9, R24, R41, R9 ;  /* 0x0000002918097223 */ /* 0x000fe40000000009 */
[-C--:B------:R-:W-:Y:S02]  /*09b0*/  FFMA R12, R26, R29.reuse, R12 ;  /* 0x0000001d1a0c7223 */ /* 0x080fe4000000000c */
[----:B------:R-:W-:-:S02]  /*09c0*/  FFMA R11, R24, R29, R11 ;  /* 0x0000001d180b7223 */ /* 0x000fc4000000000b */
[-C--:B------:R-:W-:Y:S02]  /*09d0*/  FFMA R16, R26, R37.reuse, R16 ;  /* 0x000000251a107223 */ /* 0x080fe40000000010 */
        /* <DEDUP_REMOVED lines=13> */
[-C--:B------:R-:W-:Y:S01]  /*0ab0*/  FFMA R12, R96, R31.reuse, R12 ;  /* 0x0000001f600c7223 */ /* 0x080fe2000000000c */
[----:B------:R-:W0:Y:S01]  /*0ac0*/  LDS.128 R40, [R92.X4+0x1e40] ;  /* 0x001e40005c287984 */ /* 0x000e220000004c00 */
[----:B------:R-:W-:Y:S02]  /*0ad0*/  FFMA R11, R94, R31, R11 ;  /* 0x0000001f5e0b7223 */ /* 0x000fe4000000000b */
[-C--:B------:R-:W-:Y:S01]  /*0ae0*/  FFMA R16, R96, R39.reuse, R16 ;  /* 0x0000002760107223 */ /* 0x080fe20000000010 */
[----:B------:R-:W1:Y:S01]  /*0af0*/  LDS.128 R28, [R92.X4+0x1e80] ;  /* 0x001e80005c1c7984 */ /* 0x000e620000004c00 */
[----:B------:R-:W-:-:S02]  /*0b00*/  FFMA R15, R94, R39, R15 ;  /* 0x000000275e0f7223 */ /* 0x000fc4000000000f */
        /* <DEDUP_REMOVED lines=12> */
[C---:B------:R-:W-:Y:S02]  /*0bd0*/  FFMA R40, R24.reuse, R41, R40 ;  /* 0x0000002918287223 */ /* 0x040fe40000000028 */
[----:B------:R-:W-:Y:S02]  /*0be0*/  FFMA R28, R24, R29, R28 ;  /* 0x0000001d181c7223 */ /* 0x000fe4000000001c */
[-C--:B------:R-:W-:Y:S02]  /*0bf0*/  FFMA R8, R26, R37.reuse, R8 ;  /* 0x000000251a087223 */ /* 0x080fe40000000008 */
[----:B------:R-:W-:-:S02]  /*0c00*/  FFMA R7, R24, R37, R7 ;  /* 0x0000002518077223 */ /* 0x000fc40000000007 */
[C---:B------:R-:W-:Y:S02]  /*0c10*/  FFMA R27, R26.reuse, R41, R27 ;  /* 0x000000291a1b7223 */ /* 0x040fe4000000001b */
[----:B------:R-:W-:Y:S02]  /*0c20*/  FFMA R44, R26, R29, R44 ;  /* 0x0000001d1a2c7223 */ /* 0x000fe4000000002c */
[-C--:B------:R-:W-:Y:S02]  /*0c30*/  FFMA R32, R24, R33.reuse, R32 ;  /* 0x0000002118207223 */ /* 0x080fe40000000020 */
[----:B------:R-:W-:Y:S02]  /*0c40*/  FFMA R46, R26, R33, R46 ;  /* 0x000000211a2e7223 */ /* 0x000fe4000000002e */
[C---:B------:R-:W-:Y:S02]  /*0c50*/  FFMA R40, R21.reuse, R42, R40 ;  /* 0x0000002a15287223 */ /* 0x040fe40000000028 */
[----:B------:R-:W-:-:S02]  /*0c60*/  FFMA R28, R21, R30, R28 ;  /* 0x0000001e151c7223 */ /* 0x000fc4000000001c */
[-C--:B------:R-:W-:Y:S02]  /*0c70*/  FFMA R8, R23, R38.reuse, R8 ;  /* 0x0000002617087223 */ /* 0x080fe40000000008 */
[----:B------:R-:W-:Y:S02]  /*0c80*/  FFMA R7, R21, R38, R7 ;  /* 0x0000002615077223 */ /* 0x000fe40000000007 */
[C---:B------:R-:W-:Y:S02]  /*0c90*/  FFMA R27, R23.reuse, R42, R27 ;  /* 0x0000002a171b7223 */ /* 0x040fe4000000001b */
        /* <DEDUP_REMOVED lines=24> */
[C---:B------:R-:W-:Y:S02]  /*0e20*/  FFMA R40, R24.reuse, R41, R40 ;  /* 0x0000002918287223 */ /* 0x040fe40000000028 */
[----:B------:R-:W-:Y:S02]  /*0e30*/  FFMA R28, R24, R29, R28 ;  /* 0x0000001d181c7223 */ /* 0x000fe4000000001c */
[----:B------:R-:W-:-:S02]  /*0e40*/  FFMA R48, R26, R37, R48 ;  /* 0x000000251a307223 */ /* 0x000fc40000000030 */
[C---:B------:R-:W-:Y:S02]  /*0e50*/  FFMA R50, R26.reuse, R41, R50 ;  /* 0x000000291a327223 */ /* 0x040fe40000000032 */
[----:B------:R-:W-:Y:S02]  /*0e60*/  FFMA R52, R26, R29, R52 ;  /* 0x0000001d1a347223 */ /* 0x000fe40000000034 */
[-C--:B------:R-:W-:Y:S02]  /*0e70*/  FFMA R32, R24, R33.reuse, R32 ;  /* 0x0000002118207223 */ /* 0x080fe40000000020 */
[----:B------:R-:W-:Y:S02]  /*0e80*/  FFMA R54, R26, R33, R54 ;  /* 0x000000211a367223 */ /* 0x000fe40000000036 */
[C---:B------:R-:W-:Y:S02]  /*0e90*/  FFMA R36, R21.reuse, R38, R36 ;  /* 0x0000002615247223 */ /* 0x040fe40000000024 */
[----:B------:R-:W-:-:S02]  /*0ea0*/  FFMA R40, R21, R42, R40 ;  /* 0x0000002a15287223 */ /* 0x000fc40000000028 */
[----:B------:R-:W-:Y:S02]  /*0eb0*/  FFMA R28, R21, R30, R28 ;  /* 0x0000001e151c7223 */ /* 0x000fe4000000001c */
[C---:B------:R-:W-:Y:S02]  /*0ec0*/  FFMA R48, R23.reuse, R38, R48 ;  /* 0x0000002617307223 */ /* 0x040fe40000000030 */
        /* <DEDUP_REMOVED lines=155> */
[----:B------:R-:W-:Y:S01]  /*1880*/  FFMA R83, R94, R35, R22 ;  /* 0x000000235e537223 */ /* 0x000fe20000000016 */
[----:B------:R-:W-:Y:S01]  /*1890*/  @!P0 CALL.REL.NOINC `(.L_x_0) ;  /* 0x0000001000008944 */ /* 0x000fe20003c00000 */
[----:B------:R-:W-:Y:S05]  /*18a0*/  BRA `(.L_x_1) ;  /* 0xffffed1000007947 */ /* 0x000fea000383ffff */
.L_x_0:
[----:B------:R-:W-:Y:S01]  /*18b0*/  @P1 CALL.REL.NOINC `(.L_x_2) ;  /* 0x0000001000001944 */ /* 0x000fe20003c00000 */
[----:B------:R-:W-:Y:S05]  /*18c0*/  BRA `(.L_x_3) ;  /* 0xffffea3000007947 */ /* 0x000fea000383ffff */
.L_x_2:
[----:B------:R-:W0:Y:S02]  /*18d0*/  S2R R5, SR_CTAID.X ;  /* 0x0000000000057919 */ /* 0x000e240000002500 */
[----:B0-----:R-:W-:-:S04]  /*18e0*/  IMAD R5, R5, 0x70, R84 ;  /* 0x0000007005057824 */ /* 0x001fc800078e0254 */
[----:B------:R-:W-:-:S04]  /*18f0*/  IMAD R5, R86, 0x18800, R5 ;  /* 0x0001880056057824 */ /* 0x000fc800078e0205 */
[----:B------:R-:W-:-:S05]  /*1900*/  IMAD.WIDE R20, R5, R20, c[0x0][0x170] ;  /* 0x00005c0005147625 */ /* 0x000fca00078e0214 */
[----:B------:R-:W-:Y:S04]  /*1910*/  STG.E [R20.64], R4 ;  /* 0x0000000414007986 */ /* 0x000fe8000c101904 */
[----:B------:R-:W-:Y:S04]  /*1920*/  STG.E [R20.64+0xe0], R3 ;  /* 0x0000e00314007986 */ /* 0x000fe8000c101904 */
        /* <DEDUP_REMOVED lines=61> */
[----:B------:R-:W-:Y:S01]  /*1d00*/  STG.E [R20.64+0x5efe0], R83 ;  /* 0x05efe05314007986 */ /* 0x000fe2000c101904 */
[----:B------:R-:W-:Y:S05]  /*1d10*/  EXIT ;  /* 0x000000000000794d */ /* 0x000fea0003800000 */
.L_x_4:
[----:B------:R-:W-:-:S00]  /*1d20*/  BRA `(.L_x_4) ;  /* 0xfffffff000007947 */ /* 0x000fc0000383ffff */
[----:B------:R-:W-:-:S00]  /*1d30*/  NOP ;  /* 0x0000000000007918 */ /* 0x000fc00000000000 */
        /* <DEDUP_REMOVED lines=12> */
.L_x_5:


//--------------------- .nv.shared.candidate2     --------------------------
	.section	.nv.shared.candidate2,"aw",@nobits
	.align	4
.nv.shared.candidate2:
	.zero		23552
